//
// Generated by NVIDIA NVVM Compiler
//
// Compiler Build ID: CL-36424714
// Cuda compilation tools, release 13.0, V13.0.88
// Based on NVVM 20.0.0
//

.version 9.0
.target sm_100
.address_size 64

	// .globl	_Z22incrementArrayOnDevicePfi

.visible .entry _Z22incrementArrayOnDevicePfi(
	.param .u64 .ptr .align 1 _Z22incrementArrayOnDevicePfi_param_0,
	.param .u32 _Z22incrementArrayOnDevicePfi_param_1
)
{
	.reg .b32 	%r<6>;
	.reg .b64 	%rd<5>;

	ld.param.u64 	%rd1, [_Z22incrementArrayOnDevicePfi_param_0];
	cvta.to.global.u64 	%rd2, %rd1;
	mov.u32 	%r1, %ctaid.x;
	mov.u32 	%r2, %ntid.x;
	mov.u32 	%r3, %tid.x;
	mad.lo.s32 	%r4, %r1, %r2, %r3;
	mul.wide.s32 	%rd3, %r4, 4;
	add.s64 	%rd4, %rd2, %rd3;
	mov.b32 	%r5, 1120403456;
	st.global.u32 	[%rd4], %r5;
	ret;

}


// ===== COMPILED SASS (sm_100) =====

	.target	sm_100

	.elftype	@"ET_EXEC"


//--------------------- .note.nv.tkinfo           --------------------------
	.section	.note.nv.tkinfo,"",@"SHT_NOTE"
	.sectionflags	@"SHF_NOTE_NV_TKINFO"
	.tkinfo
        /*0018*/ 	.word	0x00000002
        /*0030*/ 	.string	""
        /*0030*/ 	.string	"ptxas"
        /*0030*/ 	.string	"Cuda compilation tools, release 13.0, V13.0.88"
        /*0030*/ 	.string	"Build cuda_13.0.r13.0/compiler.36424714_0"
        /*0030*/ 	.string	"-arch sm_100 -m 64 "



//--------------------- .note.nv.cuinfo           --------------------------
	.section	.note.nv.cuinfo,"",@"SHT_NOTE"
	.sectionflags	@"SHF_NOTE_NV_CUINFO"
        /*0018*/ 	.short	0x0002
        /*001a*/ 	.short	0x0064
        /*001c*/ 	.short	0x0082
	.zero		2


//--------------------- .nv.info                  --------------------------
	.section	.nv.info,"",@"SHT_CUDA_INFO"
	.align	4


	//----- nvinfo : EIATTR_REGCOUNT
	.align		4
        /*0000*/ 	.byte	0x04, 0x2f
        /*0002*/ 	.short	(.L_1 - .L_0)
	.align		4
.L_0:
        /*0004*/ 	.word	index@(_Z22incrementArrayOnDevicePfi)
        /*0008*/ 	.word	0x0000000a


	//----- nvinfo : EIATTR_FRAME_SIZE
	.align		4
.L_1:
        /*000c*/ 	.byte	0x04, 0x11
        /*000e*/ 	.short	(.L_3 - .L_2)
	.align		4
.L_2:
        /*0010*/ 	.word	index@(_Z22incrementArrayOnDevicePfi)
        /*0014*/ 	.word	0x00000000


	//----- nvinfo : EIATTR_MIN_STACK_SIZE
	.align		4
.L_3:
        /*0018*/ 	.byte	0x04, 0x12
        /*001a*/ 	.short	(.L_5 - .L_4)
	.align		4
.L_4:
        /*001c*/ 	.word	index@(_Z22incrementArrayOnDevicePfi)
        /*0020*/ 	.word	0x00000000
.L_5:


//--------------------- .nv.compat                --------------------------
	.section	.nv.compat,"",@"SHT_CUDA_COMPAT_INFO"
	.align	4
        /*0000*/ 	.byte	0x02, 0x09, 0x00, 0x00, 0x02, 0x02, 0x01, 0x00, 0x02, 0x05, 0x05, 0x00, 0x03, 0x07, 0x01, 0x01
        /*0010*/ 	.byte	0x02, 0x03, 0x00, 0x00, 0x02, 0x06, 0x01, 0x00, 0x04, 0x0b, 0x08, 0x00, 0x09, 0x00, 0x00, 0x00
        /*0020*/ 	.byte	0x00, 0x00, 0x00, 0x00


//--------------------- .nv.info._Z22incrementArrayOnDevicePfi --------------------------
	.section	.nv.info._Z22incrementArrayOnDevicePfi,"",@"SHT_CUDA_INFO"
	.sectionflags	@""
	.align	4


	//----- nvinfo : EIATTR_CUDA_API_VERSION
	.align		4
        /*0000*/ 	.byte	0x04, 0x37
        /*0002*/ 	.short	(.L_7 - .L_6)
.L_6:
        /*0004*/ 	.word	0x00000082


	//----- nvinfo : EIATTR_KPARAM_INFO
	.align		4
.L_7:
        /*0008*/ 	.byte	0x04, 0x17
        /*000a*/ 	.short	(.L_9 - .L_8)
.L_8:
        /*000c*/ 	.word	0x00000000
        /*0010*/ 	.short	0x0001
        /*0012*/ 	.short	0x0008
        /*0014*/ 	.byte	0x00, 0xf0, 0x11, 0x00


	//----- nvinfo : EIATTR_KPARAM_INFO
	.align		4
.L_9:
        /*0018*/ 	.byte	0x04, 0x17
        /*001a*/ 	.short	(.L_11 - .L_10)
.L_10:
        /*001c*/ 	.word	0x00000000
        /*0020*/ 	.short	0x0000
        /*0022*/ 	.short	0x0000
        /*0024*/ 	.byte	0x00, 0xf5, 0x21, 0x00


	//----- nvinfo : EIATTR_SPARSE_MMA_MASK
	.align		4
.L_11:
        /*0028*/ 	.byte	0x03, 0x50
        /*002a*/ 	.short	0x0000


	//----- nvinfo : EIATTR_MAXREG_COUNT
	.align		4
        /*002c*/ 	.byte	0x03, 0x1b
        /*002e*/ 	.short	0x00ff


	//----- nvinfo : EIATTR_MERCURY_ISA_VERSION
	.align		4
        /*0030*/ 	.byte	0x03, 0x5f
        /*0032*/ 	.short	0x0101


	//----- nvinfo : EIATTR_VRC_CTA_INIT_COUNT
	.align		4
        /*0034*/ 	.byte	0x02, 0x4a
	.zero		1
	.zero		1


	//----- nvinfo : EIATTR_EXIT_INSTR_OFFSETS
	.align		4
        /*0038*/ 	.byte	0x04, 0x1c
        /*003a*/ 	.short	(.L_13 - .L_12)


	//   ....[0]....
.L_12:
        /*003c*/ 	.word	0x000000a0


	//----- nvinfo : EIATTR_CBANK_PARAM_SIZE
	.align		4
.L_13:
        /*0040*/ 	.byte	0x03, 0x19
        /*0042*/ 	.short	0x000c


	//----- nvinfo : EIATTR_PARAM_CBANK
	.align		4
        /*0044*/ 	.byte	0x04, 0x0a
        /*0046*/ 	.short	(.L_15 - .L_14)
	.align		4
.L_14:
        /*0048*/ 	.word	index@(.nv.constant0._Z22incrementArrayOnDevicePfi)
        /*004c*/ 	.short	0x0380
        /*004e*/ 	.short	0x000c


	//----- nvinfo : EIATTR_SW_WAR
	.align		4
.L_15:
        /*0050*/ 	.byte	0x04, 0x36
        /*0052*/ 	.short	(.L_17 - .L_16)
.L_16:
        /*0054*/ 	.word	0x00000008
.L_17:


//--------------------- .nv.callgraph             --------------------------
	.section	.nv.callgraph,"",@"SHT_CUDA_CALLGRAPH"
	.align	4
	.sectionentsize	8
	.align		4
        /*0000*/ 	.word	0x00000000
	.align		4
        /*0004*/ 	.word	0xffffffff
	.align		4
        /*0008*/ 	.word	0x00000000
	.align		4
        /*000c*/ 	.word	0xfffffffe
	.align		4
        /*0010*/ 	.word	0x00000000
	.align		4
        /*0014*/ 	.word	0xfffffffd
	.align		4
        /*0018*/ 	.word	0x00000000
	.align		4
        /*001c*/ 	.word	0xfffffffc


//--------------------- .text._Z22incrementArrayOnDevicePfi --------------------------
	.section	.text._Z22incrementArrayOnDevicePfi,"ax",@progbits
	.align	128
        .global         _Z22incrementArrayOnDevicePfi
        .type           _Z22incrementArrayOnDevicePfi,@function
        .size           _Z22incrementArrayOnDevicePfi,(.L_x_1 - _Z22incrementArrayOnDevicePfi)
        .other          _Z22incrementArrayOnDevicePfi,@"STO_CUDA_ENTRY STV_DEFAULT"
_Z22incrementArrayOnDevicePfi:
.text._Z22incrementArrayOnDevicePfi:
[----:B------:R-:W-:Y:S01]  /*0000*/  LDC R1, c[0x0][0x37c] ;  /* 0x0000df00ff017b82 */ /* 0x000fe20000000800 */
[----:B------:R-:W0:Y:S07]  /*0010*/  S2R R0, SR_TID.X ;  /* 0x0000000000007919 */ /* 0x000e2e0000002100 */
[----:B------:R-:W0:Y:S01]  /*0020*/  S2UR UR6, SR_CTAID.X ;  /* 0x00000000000679c3 */ /* 0x000e220000002500 */
[----:B------:R-:W1:Y:S01]  /*0030*/  LDCU.64 UR4, c[0x0][0x358] ;  /* 0x00006b00ff0477ac */ /* 0x000e620008000a00 */
[----:B------:R-:W-:-:S06]  /*0040*/  HFMA2 R7, -RZ, RZ, 3.390625, 0 ;  /* 0x42c80000ff077431 */ /* 0x000fcc00000001ff */
[----:B------:R-:W0:Y:S08]  /*0050*/  LDC R5, c[0x0][0x360] ;  /* 0x0000d800ff057b82 */ /* 0x000e300000000800 */
[----:B------:R-:W2:Y:S01]  /*0060*/  LDC.64 R2, c[0x0][0x380] ;  /* 0x0000e000ff027b82 */ /* 0x000ea20000000a00 */
[----:B0-----:R-:W-:-:S04]  /*0070*/  IMAD R5, R5, UR6, R0 ;  /* 0x0000000605057c24 */ /* 0x001fc8000f8e0200 */
[----:B--2---:R-:W-:-:S05]  /*0080*/  IMAD.WIDE R2, R5, 0x4, R2 ;  /* 0x0000000405027825 */ /* 0x004fca00078e0202 */
[----:B-1----:R-:W-:Y:S01]  /*0090*/  STG.E desc[UR4][R2.64], R7 ;  /* 0x0000000702007986 */ /* 0x002fe2000c101904 */
[----:B------:R-:W-:Y:S05]  /*00a0*/  EXIT ;  /* 0x000000000000794d */ /* 0x000fea0003800000 */
.L_x_0:
[----:B------:R-:W-:-:S00]  /*00b0*/  BRA `(.L_x_0) ;  /* 0xfffffffc00fc7947 */ /* 0x000fc0000383ffff */
[----:B------:R-:W-:-:S00]  /*00c0*/  NOP ;  /* 0x0000000000007918 */ /* 0x000fc00000000000 */
        /* <DEDUP_REMOVED lines=11> */
.L_x_1:


//--------------------- .nv.shared.reserved.0     --------------------------
	.section	.nv.shared.reserved.0,"aw",@nobits
	.weak		__nv_reservedSMEM_offset_0_alias
	.size		__nv_reservedSMEM_offset_0_alias, 0, 64
	.other		__nv_reservedSMEM_offset_0_alias,@"STO_CUDA_RESERVED_SHARED STV_DEFAULT"
__nv_reservedSMEM_offset_0_alias:
	.zero		0
	.zero		64


//--------------------- .nv.constant0._Z22incrementArrayOnDevicePfi --------------------------
	.section	.nv.constant0._Z22incrementArrayOnDevicePfi,"a",@progbits
	.sectionflags	@""
	.align	4
.nv.constant0._Z22incrementArrayOnDevicePfi:
	.zero		908


//--------------------- SYMBOLS --------------------------

	.type		.nv.reservedSmem.offset0,@object
	.size		.nv.reservedSmem.offset0,0x4
